	.headerflags	@"EF_CUDA_TEXMODE_UNIFIED EF_CUDA_64BIT_ADDRESS EF_CUDA_ACCELERATORS EF_CUDA_SM90 EF_CUDA_VIRTUAL_SM(EF_CUDA_SM90)"
	.elftype	@"ET_EXEC"


//--------------------- .nv.info                  --------------------------
	.section	.nv.info,"",@"SHT_CUDA_INFO"
	.align	4


	//----- nvinfo : EIATTR_REGCOUNT
	.align		4
        /*0000*/ 	.byte	0x04, 0x2f
        /*0002*/ 	.short	(.L_1 - .L_0)
	.align		4
.L_0:
        /*0004*/ 	.word	index@(triton_poi_fused_stack_1)
        /*0008*/ 	.word	0x0000000e


	//----- nvinfo : EIATTR_MIN_STACK_SIZE
	.align		4
.L_1:
        /*000c*/ 	.byte	0x04, 0x12
        /*000e*/ 	.short	(.L_3 - .L_2)
	.align		4
.L_2:
        /*0010*/ 	.word	index@(triton_poi_fused_stack_1)
        /*0014*/ 	.word	0x00000000


	//----- nvinfo : EIATTR_FRAME_SIZE
	.align		4
.L_3:
        /*0018*/ 	.byte	0x04, 0x11
        /*001a*/ 	.short	(.L_5 - .L_4)
	.align		4
.L_4:
        /*001c*/ 	.word	index@(triton_poi_fused_stack_1)
        /*0020*/ 	.word	0x00000000


	//----- nvinfo : EIATTR_MIN_STACK_SIZE
	.align		4
.L_5:
        /*0024*/ 	.byte	0x04, 0x12
        /*0026*/ 	.short	(.L_7 - .L_6)
	.align		4
.L_6:
        /*0028*/ 	.word	index@(triton_poi_fused_stack_1)
        /*002c*/ 	.word	0x00000000
.L_7:


//--------------------- .nv.info.triton_poi_fused_stack_1 --------------------------
	.section	.nv.info.triton_poi_fused_stack_1,"",@"SHT_CUDA_INFO"
	.sectionflags	@""
	.align	4


	//----- nvinfo : EIATTR_CUDA_API_VERSION
	.align		4
        /*0000*/ 	.byte	0x04, 0x37
        /*0002*/ 	.short	(.L_9 - .L_8)
.L_8:
        /*0004*/ 	.word	0x0000007c


	//----- nvinfo : EIATTR_KPARAM_INFO
	.align		4
.L_9:
        /*0008*/ 	.byte	0x04, 0x17
        /*000a*/ 	.short	(.L_11 - .L_10)
.L_10:
        /*000c*/ 	.word	0x00000000
        /*0010*/ 	.short	0x0003
        /*0012*/ 	.short	0x0018
        /*0014*/ 	.byte	0x00, 0xf0, 0x11, 0x00


	//----- nvinfo : EIATTR_KPARAM_INFO
	.align		4
.L_11:
        /*0018*/ 	.byte	0x04, 0x17
        /*001a*/ 	.short	(.L_13 - .L_12)
.L_12:
        /*001c*/ 	.word	0x00000000
        /*0020*/ 	.short	0x0002
        /*0022*/ 	.short	0x0010
        /*0024*/ 	.byte	0x00, 0xf4, 0x21, 0x00


	//----- nvinfo : EIATTR_KPARAM_INFO
	.align		4
.L_13:
        /*0028*/ 	.byte	0x04, 0x17
        /*002a*/ 	.short	(.L_15 - .L_14)
.L_14:
        /*002c*/ 	.word	0x00000000
        /*0030*/ 	.short	0x0001
        /*0032*/ 	.short	0x0008
        /*0034*/ 	.byte	0x00, 0xf4, 0x21, 0x00


	//----- nvinfo : EIATTR_KPARAM_INFO
	.align		4
.L_15:
        /*0038*/ 	.byte	0x04, 0x17
        /*003a*/ 	.short	(.L_17 - .L_16)
.L_16:
        /*003c*/ 	.word	0x00000000
        /*0040*/ 	.short	0x0000
        /*0042*/ 	.short	0x0000
        /*0044*/ 	.byte	0x00, 0xf4, 0x21, 0x00


	//----- nvinfo : EIATTR_SPARSE_MMA_MASK
	.align		4
.L_17:
        /*0048*/ 	.byte	0x03, 0x50
        /*004a*/ 	.short	0x0000


	//----- nvinfo : EIATTR_MAXREG_COUNT
	.align		4
        /*004c*/ 	.byte	0x03, 0x1b
        /*004e*/ 	.short	0x00ff


	//----- nvinfo : EIATTR_EXIT_INSTR_OFFSETS
	.align		4
        /*0050*/ 	.byte	0x04, 0x1c
        /*0052*/ 	.short	(.L_19 - .L_18)


	//   ....[0]....
.L_18:
        /*0054*/ 	.word	0x000001a0


	//   ....[1]....
        /*0058*/ 	.word	0x000001c0


	//----- nvinfo : EIATTR_REQNTID
	.align		4
.L_19:
        /*005c*/ 	.byte	0x04, 0x10
        /*005e*/ 	.short	(.L_21 - .L_20)
.L_20:
        /*0060*/ 	.word	0x00000080
        /*0064*/ 	.word	0x00000001
        /*0068*/ 	.word	0x00000001


	//----- nvinfo : EIATTR_CBANK_PARAM_SIZE
	.align		4
.L_21:
        /*006c*/ 	.byte	0x03, 0x19
        /*006e*/ 	.short	0x001c


	//----- nvinfo : EIATTR_PARAM_CBANK
	.align		4
        /*0070*/ 	.byte	0x04, 0x0a
        /*0072*/ 	.short	(.L_23 - .L_22)
	.align		4
.L_22:
        /*0074*/ 	.word	index@(.nv.constant0.triton_poi_fused_stack_1)
        /*0078*/ 	.short	0x0210
        /*007a*/ 	.short	0x001c


	//----- nvinfo : EIATTR_SW_WAR
	.align		4
.L_23:
        /*007c*/ 	.byte	0x04, 0x36
        /*007e*/ 	.short	(.L_25 - .L_24)
.L_24:
        /*0080*/ 	.word	0x00000008
.L_25:


//--------------------- .nv.callgraph             --------------------------
	.section	.nv.callgraph,"",@"SHT_CUDA_CALLGRAPH"
	.align	4
	.sectionentsize	8
	.align		4
        /*0000*/ 	.word	0x00000000
	.align		4
        /*0004*/ 	.word	0xffffffff
	.align		4
        /*0008*/ 	.word	0x00000000
	.align		4
        /*000c*/ 	.word	0xfffffffe
	.align		4
        /*0010*/ 	.word	0x00000000
	.align		4
        /*0014*/ 	.word	0xfffffffd
	.align		4
        /*0018*/ 	.word	0x00000000
	.align		4
        /*001c*/ 	.word	0xfffffffc


//--------------------- .text.triton_poi_fused_stack_1 --------------------------
	.section	.text.triton_poi_fused_stack_1,"ax",@progbits
	.align	128
        .global         triton_poi_fused_stack_1
        .type           triton_poi_fused_stack_1,@function
        .size           triton_poi_fused_stack_1,(.L_x_1 - triton_poi_fused_stack_1)
        .other          triton_poi_fused_stack_1,@"STO_CUDA_ENTRY STV_DEFAULT"
triton_poi_fused_stack_1:
.text.triton_poi_fused_stack_1:
[----:B------:R-:W0:Y:S02]  /*0000*/  LDC R1, c[0x0][0x28] ;  /* 0x00000a00ff017b82 */ /* 0x000e240000000800 */
[----:B------:R-:W1:Y:S01]  /*0010*/  S2R R0, SR_TID.X ;  /* 0x0000000000007919 */ /* 0x000e620000002100 */
[----:B------:R-:W2:Y:S01]  /*0020*/  LDC.64 R2, c[0x0][0x210] ;  /* 0x00008400ff027b82 */ /* 0x000ea20000000a00 */
[----:B------:R-:W-:Y:S01]  /*0030*/  IMAD.MOV.U32 R8, RZ, RZ, RZ ;  /* 0x000000ffff087224 */ /* 0x000fe200078e00ff */
[----:B------:R-:W-:Y:S01]  /*0040*/  ULDC.64 UR4, c[0x0][0x208] ;  /* 0x0000820000047ab9 */ /* 0x000fe20000000a00 */
[----:B------:R-:W3:Y:S05]  /*0050*/  S2R R9, SR_CTAID.X ;  /* 0x0000000000097919 */ /* 0x000eea0000002500 */
[----:B------:R-:W4:Y:S01]  /*0060*/  LDC.64 R4, c[0x0][0x218] ;  /* 0x00008600ff047b82 */ /* 0x000f220000000a00 */
[----:B-1----:R-:W-:-:S05]  /*0070*/  LOP3.LUT R0, R0, 0x7f, RZ, 0xc0, !PT ;  /* 0x0000007f00007812 */ /* 0x002fca00078ec0ff */
[----:B---3--:R-:W-:-:S05]  /*0080*/  IMAD R9, R9, 0x80, R0 ;  /* 0x0000008009097824 */ /* 0x008fca00078e0200 */
[C---:B------:R-:W-:Y:S02]  /*0090*/  LEA.HI R0, R9.reuse, R9, RZ, 0x1 ;  /* 0x0000000909007211 */ /* 0x040fe400078f08ff */
[C---:B------:R-:W-:Y:S02]  /*00a0*/  ISETP.GE.AND P2, PT, R9.reuse, 0x180, PT ;  /* 0x000001800900780c */ /* 0x040fe40003f46270 */
[----:B------:R-:W-:Y:S02]  /*00b0*/  LOP3.LUT R6, R0, 0xfffffffe, RZ, 0xc0, !PT ;  /* 0xfffffffe00067812 */ /* 0x000fe400078ec0ff */
[----:B------:R-:W-:Y:S01]  /*00c0*/  SHF.R.S32.HI R7, RZ, 0x1, R0 ;  /* 0x00000001ff077819 */ /* 0x000fe20000011400 */
[----:B------:R-:W-:Y:S02]  /*00d0*/  IMAD.MOV.U32 R0, RZ, RZ, RZ ;  /* 0x000000ffff007224 */ /* 0x000fe400078e00ff */
[----:B------:R-:W-:Y:S02]  /*00e0*/  IMAD.IADD R6, R9, 0x1, -R6 ;  /* 0x0000000109067824 */ /* 0x000fe400078e0a06 */
[----:B--2---:R-:W-:-:S03]  /*00f0*/  IMAD.WIDE R2, R7, 0x4, R2 ;  /* 0x0000000407027825 */ /* 0x004fc600078e0202 */
[C---:B------:R-:W-:Y:S01]  /*0100*/  ISETP.GE.AND P3, PT, R6.reuse, 0x1, PT ;  /* 0x000000010600780c */ /* 0x040fe20003f66270 */
[----:B----4-:R-:W-:Y:S01]  /*0110*/  IMAD.WIDE R4, R7, 0x4, R4 ;  /* 0x0000000407047825 */ /* 0x010fe200078e0204 */
[----:B------:R-:W-:Y:S02]  /*0120*/  ISETP.GT.AND P1, PT, R6, RZ, !P2 ;  /* 0x000000ff0600720c */ /* 0x000fe40005724270 */
[C---:B------:R-:W-:Y:S01]  /*0130*/  ISETP.LT.AND P0, PT, R9.reuse, 0x180, !P3 ;  /* 0x000001800900780c */ /* 0x040fe20005f01270 */
[----:B------:R-:W1:Y:S10]  /*0140*/  LDC.64 R6, c[0x0][0x220] ;  /* 0x00008800ff067b82 */ /* 0x000e740000000a00 */
[----:B------:R-:W2:Y:S04]  /*0150*/  @P1 LDG.E.EL R8, desc[UR4][R4.64] ;  /* 0x0000000404081981 */ /* 0x000ea8000c2e1900 */
[----:B------:R-:W3:Y:S01]  /*0160*/  @P0 LDG.E.EL R0, desc[UR4][R2.64] ;  /* 0x0000000402000981 */ /* 0x000ee2000c2e1900 */
[----:B-1----:R-:W-:Y:S01]  /*0170*/  IMAD.WIDE R6, R9, 0x4, R6 ;  /* 0x0000000409067825 */ /* 0x002fe200078e0206 */
[----:B---3--:R-:W-:-:S02]  /*0180*/  SEL R11, R0, RZ, P0 ;  /* 0x000000ff000b7207 */ /* 0x008fc40000000000 */
[----:B--2---:R-:W-:Y:S01]  /*0190*/  @P3 SEL R11, R8, RZ, P1 ;  /* 0x000000ff080b3207 */ /* 0x004fe20000800000 */
[----:B------:R-:W-:Y:S06]  /*01a0*/  @P2 EXIT ;  /* 0x000000000000294d */ /* 0x000fec0003800000 */
[----:B------:R-:W-:Y:S01]  /*01b0*/  STG.E desc[UR4][R6.64], R11 ;  /* 0x0000000b06007986 */ /* 0x000fe2000c101904 */
[----:B------:R-:W-:Y:S05]  /*01c0*/  EXIT ;  /* 0x000000000000794d */ /* 0x000fea0003800000 */
.L_x_0:
[----:B------:R-:W-:-:S00]  /*01d0*/  BRA `(.L_x_0) ;  /* 0xfffffffc00fc7947 */ /* 0x000fc0000383ffff */
[----:B------:R-:W-:-:S00]  /*01e0*/  NOP ;  /* 0x0000000000007918 */ /* 0x000fc00000000000 */
        /* <DEDUP_REMOVED lines=9> */
.L_x_1:


//--------------------- .nv.constant0.triton_poi_fused_stack_1 --------------------------
	.section	.nv.constant0.triton_poi_fused_stack_1,"a",@progbits
	.sectionflags	@""
	.align	4
.nv.constant0.triton_poi_fused_stack_1:
	.zero		556
